	.headerflags	@"EF_CUDA_TEXMODE_UNIFIED EF_CUDA_64BIT_ADDRESS EF_CUDA_ACCELERATORS EF_CUDA_SM90 EF_CUDA_VIRTUAL_SM(EF_CUDA_SM90)"
	.elftype	@"ET_EXEC"


//--------------------- .nv.info                  --------------------------
	.section	.nv.info,"",@"SHT_CUDA_INFO"
	.align	4


	//----- nvinfo : EIATTR_REGCOUNT
	.align		4
        /*0000*/ 	.byte	0x04, 0x2f
        /*0002*/ 	.short	(.L_3 - .L_2)
	.align		4
.L_2:
        /*0004*/ 	.word	index@(triton_poi_fused__native_batch_norm_legit_no_training_relu_1)
        /*0008*/ 	.word	0x00000011


	//----- nvinfo : EIATTR_MIN_STACK_SIZE
	.align		4
.L_3:
        /*000c*/ 	.byte	0x04, 0x12
        /*000e*/ 	.short	(.L_5 - .L_4)
	.align		4
.L_4:
        /*0010*/ 	.word	index@(triton_poi_fused__native_batch_norm_legit_no_training_relu_1)
        /*0014*/ 	.word	0x00000000


	//----- nvinfo : EIATTR_FRAME_SIZE
	.align		4
.L_5:
        /*0018*/ 	.byte	0x04, 0x11
        /*001a*/ 	.short	(.L_7 - .L_6)
	.align		4
.L_6:
        /*001c*/ 	.word	index@(triton_poi_fused__native_batch_norm_legit_no_training_relu_1)
        /*0020*/ 	.word	0x00000000


	//----- nvinfo : EIATTR_MIN_STACK_SIZE
	.align		4
.L_7:
        /*0024*/ 	.byte	0x04, 0x12
        /*0026*/ 	.short	(.L_9 - .L_8)
	.align		4
.L_8:
        /*0028*/ 	.word	index@(triton_poi_fused__native_batch_norm_legit_no_training_relu_1)
        /*002c*/ 	.word	0x00000000
.L_9:


//--------------------- .nv.info.triton_poi_fused__native_batch_norm_legit_no_training_relu_1 --------------------------
	.section	.nv.info.triton_poi_fused__native_batch_norm_legit_no_training_relu_1,"",@"SHT_CUDA_INFO"
	.sectionflags	@""
	.align	4


	//----- nvinfo : EIATTR_CUDA_API_VERSION
	.align		4
        /*0000*/ 	.byte	0x04, 0x37
        /*0002*/ 	.short	(.L_11 - .L_10)
.L_10:
        /*0004*/ 	.word	0x0000007c


	//----- nvinfo : EIATTR_KPARAM_INFO
	.align		4
.L_11:
        /*0008*/ 	.byte	0x04, 0x17
        /*000a*/ 	.short	(.L_13 - .L_12)
.L_12:
        /*000c*/ 	.word	0x00000000
        /*0010*/ 	.short	0x0006
        /*0012*/ 	.short	0x0030
        /*0014*/ 	.byte	0x00, 0xf0, 0x11, 0x00


	//----- nvinfo : EIATTR_KPARAM_INFO
	.align		4
.L_13:
        /*0018*/ 	.byte	0x04, 0x17
        /*001a*/ 	.short	(.L_15 - .L_14)
.L_14:
        /*001c*/ 	.word	0x00000000
        /*0020*/ 	.short	0x0005
        /*0022*/ 	.short	0x0028
        /*0024*/ 	.byte	0x00, 0xf4, 0x21, 0x00


	//----- nvinfo : EIATTR_KPARAM_INFO
	.align		4
.L_15:
        /*0028*/ 	.byte	0x04, 0x17
        /*002a*/ 	.short	(.L_17 - .L_16)
.L_16:
        /*002c*/ 	.word	0x00000000
        /*0030*/ 	.short	0x0004
        /*0032*/ 	.short	0x0020
        /*0034*/ 	.byte	0x00, 0xf4, 0x21, 0x00


	//----- nvinfo : EIATTR_KPARAM_INFO
	.align		4
.L_17:
        /*0038*/ 	.byte	0x04, 0x17
        /*003a*/ 	.short	(.L_19 - .L_18)
.L_18:
        /*003c*/ 	.word	0x00000000
        /*0040*/ 	.short	0x0003
        /*0042*/ 	.short	0x0018
        /*0044*/ 	.byte	0x00, 0xf4, 0x21, 0x00


	//----- nvinfo : EIATTR_KPARAM_INFO
	.align		4
.L_19:
        /*0048*/ 	.byte	0x04, 0x17
        /*004a*/ 	.short	(.L_21 - .L_20)
.L_20:
        /*004c*/ 	.word	0x00000000
        /*0050*/ 	.short	0x0002
        /*0052*/ 	.short	0x0010
        /*0054*/ 	.byte	0x00, 0xf4, 0x21, 0x00


	//----- nvinfo : EIATTR_KPARAM_INFO
	.align		4
.L_21:
        /*0058*/ 	.byte	0x04, 0x17
        /*005a*/ 	.short	(.L_23 - .L_22)
.L_22:
        /*005c*/ 	.word	0x00000000
        /*0060*/ 	.short	0x0001
        /*0062*/ 	.short	0x0008
        /*0064*/ 	.byte	0x00, 0xf4, 0x21, 0x00


	//----- nvinfo : EIATTR_KPARAM_INFO
	.align		4
.L_23:
        /*0068*/ 	.byte	0x04, 0x17
        /*006a*/ 	.short	(.L_25 - .L_24)
.L_24:
        /*006c*/ 	.word	0x00000000
        /*0070*/ 	.short	0x0000
        /*0072*/ 	.short	0x0000
        /*0074*/ 	.byte	0x00, 0xf4, 0x21, 0x00


	//----- nvinfo : EIATTR_SPARSE_MMA_MASK
	.align		4
.L_25:
        /*0078*/ 	.byte	0x03, 0x50
        /*007a*/ 	.short	0x0000


	//----- nvinfo : EIATTR_MAXREG_COUNT
	.align		4
        /*007c*/ 	.byte	0x03, 0x1b
        /*007e*/ 	.short	0x00ff


	//----- nvinfo : EIATTR_EXIT_INSTR_OFFSETS
	.align		4
        /*0080*/ 	.byte	0x04, 0x1c
        /*0082*/ 	.short	(.L_27 - .L_26)


	//   ....[0]....
.L_26:
        /*0084*/ 	.word	0x00000350


	//----- nvinfo : EIATTR_REQNTID
	.align		4
.L_27:
        /*0088*/ 	.byte	0x04, 0x10
        /*008a*/ 	.short	(.L_29 - .L_28)
.L_28:
        /*008c*/ 	.word	0x00000100
        /*0090*/ 	.word	0x00000001
        /*0094*/ 	.word	0x00000001


	//----- nvinfo : EIATTR_CBANK_PARAM_SIZE
	.align		4
.L_29:
        /*0098*/ 	.byte	0x03, 0x19
        /*009a*/ 	.short	0x0034


	//----- nvinfo : EIATTR_PARAM_CBANK
	.align		4
        /*009c*/ 	.byte	0x04, 0x0a
        /*009e*/ 	.short	(.L_31 - .L_30)
	.align		4
.L_30:
        /*00a0*/ 	.word	index@(.nv.constant0.triton_poi_fused__native_batch_norm_legit_no_training_relu_1)
        /*00a4*/ 	.short	0x0210
        /*00a6*/ 	.short	0x0034


	//----- nvinfo : EIATTR_SW_WAR
	.align		4
.L_31:
        /*00a8*/ 	.byte	0x04, 0x36
        /*00aa*/ 	.short	(.L_33 - .L_32)
.L_32:
        /*00ac*/ 	.word	0x00000008
.L_33:


//--------------------- .nv.callgraph             --------------------------
	.section	.nv.callgraph,"",@"SHT_CUDA_CALLGRAPH"
	.align	4
	.sectionentsize	8
	.align		4
        /*0000*/ 	.word	0x00000000
	.align		4
        /*0004*/ 	.word	0xffffffff
	.align		4
        /*0008*/ 	.word	0x00000000
	.align		4
        /*000c*/ 	.word	0xfffffffe
	.align		4
        /*0010*/ 	.word	0x00000000
	.align		4
        /*0014*/ 	.word	0xfffffffd
	.align		4
        /*0018*/ 	.word	0x00000000
	.align		4
        /*001c*/ 	.word	0xfffffffc


//--------------------- .nv.constant4             --------------------------
	.section	.nv.constant4,"a",@progbits
	.align	8
	.align		8
.nv.constant4:
        /*0000*/ 	.dword	_$_str
	.align		8
        /*0008*/ 	.dword	_$_str_$_2


//--------------------- .text.triton_poi_fused__native_batch_norm_legit_no_training_relu_1 --------------------------
	.section	.text.triton_poi_fused__native_batch_norm_legit_no_training_relu_1,"ax",@progbits
	.align	128
        .global         triton_poi_fused__native_batch_norm_legit_no_training_relu_1
        .type           triton_poi_fused__native_batch_norm_legit_no_training_relu_1,@function
        .size           triton_poi_fused__native_batch_norm_legit_no_training_relu_1,(.L_x_1 - triton_poi_fused__native_batch_norm_legit_no_training_relu_1)
        .other          triton_poi_fused__native_batch_norm_legit_no_training_relu_1,@"STO_CUDA_ENTRY STV_DEFAULT"
triton_poi_fused__native_batch_norm_legit_no_training_relu_1:
.text.triton_poi_fused__native_batch_norm_legit_no_training_relu_1:
[----:B------:R-:W-:Y:S01]  /*0000*/  LDC R1, c[0x0][0x28] ;  /* 0x00000a00ff017b82 */ /* 0x000fe20000000800 */
[----:B------:R-:W1:Y:S07]  /*0010*/  S2R R0, SR_TID.X ;  /* 0x0000000000007919 */ /* 0x000e6e0000002100 */
[----:B------:R-:W2:Y:S01]  /*0020*/  LDC.64 R6, c[0x0][0x220] ;  /* 0x00008800ff067b82 */ /* 0x000ea20000000a00 */
[----:B------:R-:W-:Y:S01]  /*0030*/  ULDC.64 UR4, c[0x0][0x208] ;  /* 0x0000820000047ab9 */ /* 0x000fe20000000a00 */
[----:B------:R-:W3:Y:S06]  /*0040*/  S2R R5, SR_CTAID.X ;  /* 0x0000000000057919 */ /* 0x000eec0000002500 */
[----:B------:R-:W4:Y:S08]  /*0050*/  LDC.64 R8, c[0x0][0x228] ;  /* 0x00008a00ff087b82 */ /* 0x000f300000000a00 */
[----:B------:R-:W5:Y:S01]  /*0060*/  LDC.64 R10, c[0x0][0x230] ;  /* 0x00008c00ff0a7b82 */ /* 0x000f620000000a00 */
[----:B-1----:R-:W-:-:S02]  /*0070*/  SHF.L.U32 R0, R0, 0x1, RZ ;  /* 0x0000000100007819 */ /* 0x002fc400000006ff */
[----:B---3--:R-:W-:Y:S02]  /*0080*/  SHF.R.S32.HI R3, RZ, 0x16, R5 ;  /* 0x00000016ff037819 */ /* 0x008fe40000011405 */
[----:B------:R-:W-:Y:S02]  /*0090*/  LOP3.LUT R0, R0, 0x1fe, RZ, 0xc0, !PT ;  /* 0x000001fe00007812 */ /* 0x000fe400078ec0ff */
[----:B------:R-:W-:Y:S02]  /*00a0*/  SGXT R3, R3, 0x1 ;  /* 0x000000010303781a */ /* 0x000fe40000000200 */
[----:B------:R-:W-:Y:S02]  /*00b0*/  LEA R0, R5, R0, 0x9 ;  /* 0x0000000005007211 */ /* 0x000fe400078e48ff */
[----:B------:R-:W1:Y:S02]  /*00c0*/  LDC.64 R4, c[0x0][0x218] ;  /* 0x00008600ff047b82 */ /* 0x000e640000000a00 */
[----:B------:R-:W-:-:S04]  /*00d0*/  LEA.HI R3, R3, R0, RZ, 0xf ;  /* 0x0000000003037211 */ /* 0x000fc800078f78ff */
[----:B------:R-:W-:-:S04]  /*00e0*/  SHF.R.S32.HI R3, RZ, 0xf, R3 ;  /* 0x0000000fff037819 */ /* 0x000fc80000011403 */
[----:B------:R-:W-:-:S04]  /*00f0*/  LEA.HI R2, R3, R3, RZ, 0x5 ;  /* 0x0000000303027211 */ /* 0x000fc800078f28ff */
[----:B------:R-:W-:-:S04]  /*0100*/  LOP3.LUT R2, R2, 0xffffffe0, RZ, 0xc0, !PT ;  /* 0xffffffe002027812 */ /* 0x000fc800078ec0ff */
[----:B------:R-:W-:Y:S02]  /*0110*/  IADD3 R13, R3, -R2, RZ ;  /* 0x80000002030d7210 */ /* 0x000fe40007ffe0ff */
[----:B------:R-:W3:Y:S03]  /*0120*/  LDC.64 R2, c[0x0][0x210] ;  /* 0x00008400ff027b82 */ /* 0x000ee60000000a00 */
[----:B--2---:R-:W-:-:S06]  /*0130*/  IMAD.WIDE R6, R13, 0x4, R6 ;  /* 0x000000040d067825 */ /* 0x004fcc00078e0206 */
[----:B------:R-:W2:Y:S01]  /*0140*/  LDG.E.EL R6, desc[UR4][R6.64] ;  /* 0x0000000406067981 */ /* 0x000ea2000c2e1900 */
[----:B-1----:R-:W-:-:S05]  /*0150*/  IMAD.WIDE R4, R13, 0x4, R4 ;  /* 0x000000040d047825 */ /* 0x002fca00078e0204 */
[----:B------:R1:W2:Y:S01]  /*0160*/  LDG.E.EL R12, desc[UR4][R4.64] ;  /* 0x00000004040c7981 */ /* 0x0002a2000c2e1900 */
[----:B---3--:R-:W-:Y:S01]  /*0170*/  IMAD.WIDE R2, R0, 0x4, R2 ;  /* 0x0000000400027825 */ /* 0x008fe200078e0202 */
[----:B------:R-:W-:Y:S01]  /*0180*/  HFMA2.MMA R14, -RZ, RZ, 1.625, 0 ;  /* 0x3e800000ff0e7435 */ /* 0x000fe200000001ff */
[----:B-1----:R-:W1:Y:S04]  /*0190*/  LDC.64 R4, c[0x0][0x238] ;  /* 0x00008e00ff047b82 */ /* 0x002e680000000a00 */
[----:B------:R-:W3:Y:S01]  /*01a0*/  LDG.E.64 R2, desc[UR4][R2.64] ;  /* 0x0000000402027981 */ /* 0x000ee2000c1e1b00 */
[----:B----4-:R-:W-:-:S04]  /*01b0*/  IMAD.WIDE R8, R13, 0x4, R8 ;  /* 0x000000040d087825 */ /* 0x010fc800078e0208 */
[----:B-----5:R-:W-:Y:S02]  /*01c0*/  IMAD.WIDE R10, R13, 0x4, R10 ;  /* 0x000000040d0a7825 */ /* 0x020fe400078e020a */
[----:B------:R-:W4:Y:S04]  /*01d0*/  LDG.E.EL R8, desc[UR4][R8.64] ;  /* 0x0000000408087981 */ /* 0x000f28000c2e1900 */
[----:B------:R-:W4:Y:S01]  /*01e0*/  LDG.E.EL R11, desc[UR4][R10.64] ;  /* 0x000000040a0b7981 */ /* 0x000f22000c2e1900 */
[----:B-1----:R-:W-:-:S04]  /*01f0*/  IMAD.WIDE R4, R0, 0x4, R4 ;  /* 0x0000000400047825 */ /* 0x002fc800078e0204 */
[----:B--2---:R-:W-:-:S04]  /*0200*/  FADD R6, R6, 9.9999997473787516356e-06 ;  /* 0x3727c5ac06067421 */ /* 0x004fc80000000000 */
[----:B------:R-:W1:Y:S02]  /*0210*/  MUFU.SQRT R7, R6 ;  /* 0x0000000600077308 */ /* 0x000e640000002000 */
[C---:B-1----:R-:W-:Y:S02]  /*0220*/  FSETP.GT.AND P0, PT, R7.reuse, 8.50705917302346158658e+37, PT ;  /* 0x7e8000000700780b */ /* 0x042fe40003f04000 */
[----:B------:R-:W-:-:S11]  /*0230*/  FSETP.GEU.AND P1, PT, R7, 1.175494350822287508e-38, PT ;  /* 0x008000000700780b */ /* 0x000fd60003f2e000 */
[----:B------:R-:W-:-:S04]  /*0240*/  @P0 FMUL R7, R7, 0.25 ;  /* 0x3e80000007070820 */ /* 0x000fc80000400000 */
[----:B------:R-:W-:-:S06]  /*0250*/  @!P1 FMUL R7, R7, 16777216 ;  /* 0x4b80000007079820 */ /* 0x000fcc0000400000 */
[----:B------:R-:W1:Y:S01]  /*0260*/  MUFU.RCP R7, R7 ;  /* 0x0000000700077308 */ /* 0x000e620000001000 */
[----:B------:R-:W-:Y:S01]  /*0270*/  FSEL R14, R14, 1, P0 ;  /* 0x3f8000000e0e7808 */ /* 0x000fe20000000000 */
[----:B---3--:R-:W-:-:S04]  /*0280*/  FADD R2, R2, -R12 ;  /* 0x8000000c02027221 */ /* 0x008fc80000000000 */
[----:B------:R-:W-:Y:S01]  /*0290*/  @!P1 FMUL R14, R14, 16777216 ;  /* 0x4b8000000e0e9820 */ /* 0x000fe20000400000 */
[----:B------:R-:W-:-:S03]  /*02a0*/  FADD R3, R3, -R12 ;  /* 0x8000000c03037221 */ /* 0x000fc60000000000 */
[----:B-1----:R-:W-:-:S04]  /*02b0*/  FMUL R14, R7, R14 ;  /* 0x0000000e070e7220 */ /* 0x002fc80000400000 */
[-C--:B------:R-:W-:Y:S01]  /*02c0*/  FMUL R2, R2, R14.reuse ;  /* 0x0000000e02027220 */ /* 0x080fe20000400000 */
[----:B------:R-:W-:-:S03]  /*02d0*/  FMUL R14, R3, R14 ;  /* 0x0000000e030e7220 */ /* 0x000fc60000400000 */
[C-C-:B----4-:R-:W-:Y:S01]  /*02e0*/  FFMA R2, R8.reuse, R2, R11.reuse ;  /* 0x0000000208027223 */ /* 0x150fe2000000000b */
[----:B------:R-:W-:-:S04]  /*02f0*/  FFMA R14, R8, R14, R11 ;  /* 0x0000000e080e7223 */ /* 0x000fc8000000000b */
[----:B------:R-:W-:Y:S02]  /*0300*/  FSETP.GEU.AND P0, PT, R2, RZ, PT ;  /* 0x000000ff0200720b */ /* 0x000fe40003f0e000 */
[----:B------:R-:W-:Y:S02]  /*0310*/  FSETP.GEU.AND P1, PT, R14, RZ, PT ;  /* 0x000000ff0e00720b */ /* 0x000fe40003f2e000 */
[----:B------:R-:W-:Y:S02]  /*0320*/  FSEL R2, R2, RZ, P0 ;  /* 0x000000ff02027208 */ /* 0x000fe40000000000 */
[----:B------:R-:W-:-:S05]  /*0330*/  FSEL R3, R14, RZ, P1 ;  /* 0x000000ff0e037208 */ /* 0x000fca0000800000 */
[----:B------:R-:W-:Y:S01]  /*0340*/  STG.E.64 desc[UR4][R4.64], R2 ;  /* 0x0000000204007986 */ /* 0x000fe2000c101b04 */
[----:B------:R-:W-:Y:S05]  /*0350*/  EXIT ;  /* 0x000000000000794d */ /* 0x000fea0003800000 */
.L_x_0:
[----:B------:R-:W-:-:S00]  /*0360*/  BRA `(.L_x_0) ;  /* 0xfffffffc00fc7947 */ /* 0x000fc0000383ffff */
[----:B------:R-:W-:-:S00]  /*0370*/  NOP ;  /* 0x0000000000007918 */ /* 0x000fc00000000000 */
        /* <DEDUP_REMOVED lines=8> */
.L_x_1:


//--------------------- .nv.global.init           --------------------------
	.section	.nv.global.init,"aw",@progbits
.nv.global.init:
	.type		_$_str,@object
	.size		_$_str,(_$_str_$_2 - _$_str)
_$_str:
        /*0000*/ 	.byte	0x5f, 0x5f, 0x43, 0x55, 0x44, 0x41, 0x5f, 0x46, 0x54, 0x5a, 0x00
	.type		_$_str_$_2,@object
	.size		_$_str_$_2,(.L_1 - _$_str_$_2)
_$_str_$_2:
        /*000b*/ 	.byte	0x5f, 0x5f, 0x43, 0x55, 0x44, 0x41, 0x5f, 0x50, 0x52, 0x45, 0x43, 0x5f, 0x53, 0x51, 0x52, 0x54
        /*001b*/ 	.byte	0x00
.L_1:


//--------------------- .nv.constant0.triton_poi_fused__native_batch_norm_legit_no_training_relu_1 --------------------------
	.section	.nv.constant0.triton_poi_fused__native_batch_norm_legit_no_training_relu_1,"a",@progbits
	.sectionflags	@""
	.align	4
.nv.constant0.triton_poi_fused__native_batch_norm_legit_no_training_relu_1:
	.zero		580
